	.headerflags	@"EF_CUDA_TEXMODE_UNIFIED EF_CUDA_64BIT_ADDRESS EF_CUDA_ACCELERATORS EF_CUDA_SM90 EF_CUDA_VIRTUAL_SM(EF_CUDA_SM90)"
	.elftype	@"ET_EXEC"


//--------------------- .nv.info                  --------------------------
	.section	.nv.info,"",@"SHT_CUDA_INFO"
	.align	4


	//----- nvinfo : EIATTR_REGCOUNT
	.align		4
        /*0000*/ 	.byte	0x04, 0x2f
        /*0002*/ 	.short	(.L_3 - .L_2)
	.align		4
.L_2:
        /*0004*/ 	.word	index@(triton_poi_fused__native_batch_norm_legit_no_training_add_native_batch_norm_backward_relu_23)
        /*0008*/ 	.word	0x00000024


	//----- nvinfo : EIATTR_MIN_STACK_SIZE
	.align		4
.L_3:
        /*000c*/ 	.byte	0x04, 0x12
        /*000e*/ 	.short	(.L_5 - .L_4)
	.align		4
.L_4:
        /*0010*/ 	.word	index@(triton_poi_fused__native_batch_norm_legit_no_training_add_native_batch_norm_backward_relu_23)
        /*0014*/ 	.word	0x00000000


	//----- nvinfo : EIATTR_FRAME_SIZE
	.align		4
.L_5:
        /*0018*/ 	.byte	0x04, 0x11
        /*001a*/ 	.short	(.L_7 - .L_6)
	.align		4
.L_6:
        /*001c*/ 	.word	index@(triton_poi_fused__native_batch_norm_legit_no_training_add_native_batch_norm_backward_relu_23)
        /*0020*/ 	.word	0x00000000


	//----- nvinfo : EIATTR_MIN_STACK_SIZE
	.align		4
.L_7:
        /*0024*/ 	.byte	0x04, 0x12
        /*0026*/ 	.short	(.L_9 - .L_8)
	.align		4
.L_8:
        /*0028*/ 	.word	index@(triton_poi_fused__native_batch_norm_legit_no_training_add_native_batch_norm_backward_relu_23)
        /*002c*/ 	.word	0x00000000
.L_9:


//--------------------- .nv.info.triton_poi_fused__native_batch_norm_legit_no_training_add_native_batch_norm_backward_relu_23 --------------------------
	.section	.nv.info.triton_poi_fused__native_batch_norm_legit_no_training_add_native_batch_norm_backward_relu_23,"",@"SHT_CUDA_INFO"
	.sectionflags	@""
	.align	4


	//----- nvinfo : EIATTR_CUDA_API_VERSION
	.align		4
        /*0000*/ 	.byte	0x04, 0x37
        /*0002*/ 	.short	(.L_11 - .L_10)
.L_10:
        /*0004*/ 	.word	0x0000007c


	//----- nvinfo : EIATTR_KPARAM_INFO
	.align		4
.L_11:
        /*0008*/ 	.byte	0x04, 0x17
        /*000a*/ 	.short	(.L_13 - .L_12)
.L_12:
        /*000c*/ 	.word	0x00000000
        /*0010*/ 	.short	0x0009
        /*0012*/ 	.short	0x0048
        /*0014*/ 	.byte	0x00, 0xf0, 0x11, 0x00


	//----- nvinfo : EIATTR_KPARAM_INFO
	.align		4
.L_13:
        /*0018*/ 	.byte	0x04, 0x17
        /*001a*/ 	.short	(.L_15 - .L_14)
.L_14:
        /*001c*/ 	.word	0x00000000
        /*0020*/ 	.short	0x0008
        /*0022*/ 	.short	0x0040
        /*0024*/ 	.byte	0x00, 0xf4, 0x21, 0x00


	//----- nvinfo : EIATTR_KPARAM_INFO
	.align		4
.L_15:
        /*0028*/ 	.byte	0x04, 0x17
        /*002a*/ 	.short	(.L_17 - .L_16)
.L_16:
        /*002c*/ 	.word	0x00000000
        /*0030*/ 	.short	0x0007
        /*0032*/ 	.short	0x0038
        /*0034*/ 	.byte	0x00, 0xf4, 0x21, 0x00


	//----- nvinfo : EIATTR_KPARAM_INFO
	.align		4
.L_17:
        /*0038*/ 	.byte	0x04, 0x17
        /*003a*/ 	.short	(.L_19 - .L_18)
.L_18:
        /*003c*/ 	.word	0x00000000
        /*0040*/ 	.short	0x0006
        /*0042*/ 	.short	0x0030
        /*0044*/ 	.byte	0x00, 0xf4, 0x21, 0x00


	//----- nvinfo : EIATTR_KPARAM_INFO
	.align		4
.L_19:
        /*0048*/ 	.byte	0x04, 0x17
        /*004a*/ 	.short	(.L_21 - .L_20)
.L_20:
        /*004c*/ 	.word	0x00000000
        /*0050*/ 	.short	0x0005
        /*0052*/ 	.short	0x0028
        /*0054*/ 	.byte	0x00, 0xf4, 0x21, 0x00


	//----- nvinfo : EIATTR_KPARAM_INFO
	.align		4
.L_21:
        /*0058*/ 	.byte	0x04, 0x17
        /*005a*/ 	.short	(.L_23 - .L_22)
.L_22:
        /*005c*/ 	.word	0x00000000
        /*0060*/ 	.short	0x0004
        /*0062*/ 	.short	0x0020
        /*0064*/ 	.byte	0x00, 0xf4, 0x21, 0x00


	//----- nvinfo : EIATTR_KPARAM_INFO
	.align		4
.L_23:
        /*0068*/ 	.byte	0x04, 0x17
        /*006a*/ 	.short	(.L_25 - .L_24)
.L_24:
        /*006c*/ 	.word	0x00000000
        /*0070*/ 	.short	0x0003
        /*0072*/ 	.short	0x0018
        /*0074*/ 	.byte	0x00, 0xf4, 0x21, 0x00


	//----- nvinfo : EIATTR_KPARAM_INFO
	.align		4
.L_25:
        /*0078*/ 	.byte	0x04, 0x17
        /*007a*/ 	.short	(.L_27 - .L_26)
.L_26:
        /*007c*/ 	.word	0x00000000
        /*0080*/ 	.short	0x0002
        /*0082*/ 	.short	0x0010
        /*0084*/ 	.byte	0x00, 0xf4, 0x21, 0x00


	//----- nvinfo : EIATTR_KPARAM_INFO
	.align		4
.L_27:
        /*0088*/ 	.byte	0x04, 0x17
        /*008a*/ 	.short	(.L_29 - .L_28)
.L_28:
        /*008c*/ 	.word	0x00000000
        /*0090*/ 	.short	0x0001
        /*0092*/ 	.short	0x0008
        /*0094*/ 	.byte	0x00, 0xf4, 0x21, 0x00


	//----- nvinfo : EIATTR_KPARAM_INFO
	.align		4
.L_29:
        /*0098*/ 	.byte	0x04, 0x17
        /*009a*/ 	.short	(.L_31 - .L_30)
.L_30:
        /*009c*/ 	.word	0x00000000
        /*00a0*/ 	.short	0x0000
        /*00a2*/ 	.short	0x0000
        /*00a4*/ 	.byte	0x00, 0xf4, 0x21, 0x00


	//----- nvinfo : EIATTR_SPARSE_MMA_MASK
	.align		4
.L_31:
        /*00a8*/ 	.byte	0x03, 0x50
        /*00aa*/ 	.short	0x0000


	//----- nvinfo : EIATTR_MAXREG_COUNT
	.align		4
        /*00ac*/ 	.byte	0x03, 0x1b
        /*00ae*/ 	.short	0x00ff


	//----- nvinfo : EIATTR_EXIT_INSTR_OFFSETS
	.align		4
        /*00b0*/ 	.byte	0x04, 0x1c
        /*00b2*/ 	.short	(.L_33 - .L_32)


	//   ....[0]....
.L_32:
        /*00b4*/ 	.word	0x000008d0


	//----- nvinfo : EIATTR_REQNTID
	.align		4
.L_33:
        /*00b8*/ 	.byte	0x04, 0x10
        /*00ba*/ 	.short	(.L_35 - .L_34)
.L_34:
        /*00bc*/ 	.word	0x00000080
        /*00c0*/ 	.word	0x00000001
        /*00c4*/ 	.word	0x00000001


	//----- nvinfo : EIATTR_CBANK_PARAM_SIZE
	.align		4
.L_35:
        /*00c8*/ 	.byte	0x03, 0x19
        /*00ca*/ 	.short	0x004c


	//----- nvinfo : EIATTR_PARAM_CBANK
	.align		4
        /*00cc*/ 	.byte	0x04, 0x0a
        /*00ce*/ 	.short	(.L_37 - .L_36)
	.align		4
.L_36:
        /*00d0*/ 	.word	index@(.nv.constant0.triton_poi_fused__native_batch_norm_legit_no_training_add_native_batch_norm_backward_relu_23)
        /*00d4*/ 	.short	0x0210
        /*00d6*/ 	.short	0x004c


	//----- nvinfo : EIATTR_SW_WAR
	.align		4
.L_37:
        /*00d8*/ 	.byte	0x04, 0x36
        /*00da*/ 	.short	(.L_39 - .L_38)
.L_38:
        /*00dc*/ 	.word	0x00000008
.L_39:


//--------------------- .nv.callgraph             --------------------------
	.section	.nv.callgraph,"",@"SHT_CUDA_CALLGRAPH"
	.align	4
	.sectionentsize	8
	.align		4
        /*0000*/ 	.word	0x00000000
	.align		4
        /*0004*/ 	.word	0xffffffff
	.align		4
        /*0008*/ 	.word	0x00000000
	.align		4
        /*000c*/ 	.word	0xfffffffe
	.align		4
        /*0010*/ 	.word	0x00000000
	.align		4
        /*0014*/ 	.word	0xfffffffd
	.align		4
        /*0018*/ 	.word	0x00000000
	.align		4
        /*001c*/ 	.word	0xfffffffc


//--------------------- .nv.constant4             --------------------------
	.section	.nv.constant4,"a",@progbits
	.align	8
	.align		8
.nv.constant4:
        /*0000*/ 	.dword	_$_str
	.align		8
        /*0008*/ 	.dword	_$_str_$_2


//--------------------- .text.triton_poi_fused__native_batch_norm_legit_no_training_add_native_batch_norm_backward_relu_23 --------------------------
	.section	.text.triton_poi_fused__native_batch_norm_legit_no_training_add_native_batch_norm_backward_relu_23,"ax",@progbits
	.align	128
        .global         triton_poi_fused__native_batch_norm_legit_no_training_add_native_batch_norm_backward_relu_23
        .type           triton_poi_fused__native_batch_norm_legit_no_training_add_native_batch_norm_backward_relu_23,@function
        .size           triton_poi_fused__native_batch_norm_legit_no_training_add_native_batch_norm_backward_relu_23,(.L_x_1 - triton_poi_fused__native_batch_norm_legit_no_training_add_native_batch_norm_backward_relu_23)
        .other          triton_poi_fused__native_batch_norm_legit_no_training_add_native_batch_norm_backward_relu_23,@"STO_CUDA_ENTRY STV_DEFAULT"
triton_poi_fused__native_batch_norm_legit_no_training_add_native_batch_norm_backward_relu_23:
.text.triton_poi_fused__native_batch_norm_legit_no_training_add_native_batch_norm_backward_relu_23:
[----:B------:R-:W-:Y:S01]  /*0000*/  LDC R1, c[0x0][0x28] ;  /* 0x00000a00ff017b82 */ /* 0x000fe20000000800 */
[----:B------:R-:W1:Y:S07]  /*0010*/  S2R R0, SR_TID.X ;  /* 0x0000000000007919 */ /* 0x000e6e0000002100 */
[----:B------:R-:W2:Y:S01]  /*0020*/  LDC.64 R20, c[0x0][0x230] ;  /* 0x00008c00ff147b82 */ /* 0x000ea20000000a00 */
[----:B------:R-:W-:Y:S01]  /*0030*/  ULDC.64 UR4, c[0x0][0x208] ;  /* 0x0000820000047ab9 */ /* 0x000fe20000000a00 */
[----:B------:R-:W3:Y:S06]  /*0040*/  S2R R5, SR_CTAID.X ;  /* 0x0000000000057919 */ /* 0x000eec0000002500 */
[----:B------:R-:W4:Y:S08]  /*0050*/  LDC.64 R26, c[0x0][0x210] ;  /* 0x00008400ff1a7b82 */ /* 0x000f300000000a00 */
[----:B------:R-:W5:Y:S08]  /*0060*/  LDC.64 R28, c[0x0][0x218] ;  /* 0x00008600ff1c7b82 */ /* 0x000f700000000a00 */
[----:B------:R-:W5:Y:S01]  /*0070*/  LDC.64 R30, c[0x0][0x220] ;  /* 0x00008800ff1e7b82 */ /* 0x000f620000000a00 */
[----:B-1----:R-:W-:-:S02]  /*0080*/  SHF.L.U32 R0, R0, 0x2, RZ ;  /* 0x0000000200007819 */ /* 0x002fc400000006ff */
[----:B---3--:R-:W-:Y:S02]  /*0090*/  SHF.R.S32.HI R3, RZ, 0x15, R5 ;  /* 0x00000015ff037819 */ /* 0x008fe40000011405 */
[----:B------:R-:W-:Y:S02]  /*00a0*/  LOP3.LUT R0, R0, 0x1fc, RZ, 0xc0, !PT ;  /* 0x000001fc00007812 */ /* 0x000fe400078ec0ff */
[----:B------:R-:W-:Y:S02]  /*00b0*/  SGXT R3, R3, 0x1 ;  /* 0x000000010303781a */ /* 0x000fe40000000200 */
[----:B------:R-:W-:-:S04]  /*00c0*/  LEA R2, R5, R0, 0xa ;  /* 0x0000000005027211 */ /* 0x000fc800078e50ff */
[----:B------:R-:W-:-:S04]  /*00d0*/  LEA.HI R3, R3, R2, RZ, 0x7 ;  /* 0x0000000203037211 */ /* 0x000fc800078f38ff */
[----:B------:R-:W-:-:S04]  /*00e0*/  LOP3.LUT R3, R3, 0xffffff80, RZ, 0xc0, !PT ;  /* 0xffffff8003037812 */ /* 0x000fc800078ec0ff */
[----:B------:R-:W-:-:S05]  /*00f0*/  IADD3 R24, R2, -R3, RZ ;  /* 0x8000000302187210 */ /* 0x000fca0007ffe0ff */
[----:B--2---:R-:W-:-:S06]  /*0100*/  IMAD.WIDE R20, R24, 0x4, R20 ;  /* 0x0000000418147825 */ /* 0x004fcc00078e0214 */
[----:B------:R-:W2:Y:S01]  /*0110*/  LDG.E.EL.128 R20, desc[UR4][R20.64] ;  /* 0x0000000414147981 */ /* 0x000ea2000c2e1d00 */
[----:B----4-:R-:W-:-:S04]  /*0120*/  IMAD.WIDE R26, R2, 0x4, R26 ;  /* 0x00000004021a7825 */ /* 0x010fc800078e021a */
[C---:B-----5:R-:W-:Y:S01]  /*0130*/  IMAD.WIDE R28, R2.reuse, 0x4, R28 ;  /* 0x00000004021c7825 */ /* 0x060fe200078e021c */
[----:B------:R-:W3:Y:S04]  /*0140*/  LDG.E.128 R4, desc[UR4][R26.64] ;  /* 0x000000041a047981 */ /* 0x000ee8000c1e1d00 */
[----:B------:R-:W3:Y:S04]  /*0150*/  LDG.E.128 R12, desc[UR4][R28.64] ;  /* 0x000000041c0c7981 */ /* 0x000ee8000c1e1d00 */
[----:B------:R3:W4:Y:S04]  /*0160*/  LDG.E.128 R8, desc[UR4][R26.64+0x800] ;  /* 0x000800041a087981 */ /* 0x000728000c1e1d00 */
[----:B------:R1:W4:Y:S01]  /*0170*/  LDG.E.128 R16, desc[UR4][R28.64+0x800] ;  /* 0x000800041c107981 */ /* 0x000322000c1e1d00 */
[----:B0-----:R-:W-:-:S04]  /*0180*/  IMAD.WIDE R30, R2, 0x4, R30 ;  /* 0x00000004021e7825 */ /* 0x001fc800078e021e */
[----:B--2---:R-:W-:Y:S01]  /*0190*/  FADD R0, R20, 9.9999997473787516356e-06 ;  /* 0x3727c5ac14007421 */ /* 0x004fe20000000000 */
[----:B------:R-:W-:Y:S01]  /*01a0*/  FADD R3, R22, 9.9999997473787516356e-06 ;  /* 0x3727c5ac16037421 */ /* 0x000fe20000000000 */
[----:B------:R-:W-:Y:S01]  /*01b0*/  FADD R21, R21, 9.9999997473787516356e-06 ;  /* 0x3727c5ac15157421 */ /* 0x000fe20000000000 */
[----:B------:R-:W-:Y:S01]  /*01c0*/  FADD R23, R23, 9.9999997473787516356e-06 ;  /* 0x3727c5ac17177421 */ /* 0x000fe20000000000 */
[----:B------:R-:W0:Y:S01]  /*01d0*/  MUFU.SQRT R25, R0 ;  /* 0x0000000000197308 */ /* 0x000e220000002000 */
[----:B------:R-:W-:Y:S01]  /*01e0*/  HFMA2.MMA R20, -RZ, RZ, 1.625, 0 ;  /* 0x3e800000ff147435 */ /* 0x000fe200000001ff */
[----:B---3--:R-:W-:Y:S01]  /*01f0*/  FADD R27, R6, R14 ;  /* 0x0000000e061b7221 */ /* 0x008fe20000000000 */
[----:B-1----:R-:W-:-:S05]  /*0200*/  FADD R28, R7, R15 ;  /* 0x0000000f071c7221 */ /* 0x002fca0000000000 */
[----:B------:R-:W1:Y:S01]  /*0210*/  MUFU.SQRT R33, R3 ;  /* 0x0000000300217308 */ /* 0x000e620000002000 */
[----:B0-----:R-:W-:-:S07]  /*0220*/  FSETP.GT.AND P6, PT, R25, 8.50705917302346158658e+37, PT ;  /* 0x7e8000001900780b */ /* 0x001fce0003fc4000 */
[----:B------:R-:W0:Y:S01]  /*0230*/  MUFU.SQRT R32, R21 ;  /* 0x0000001500207308 */ /* 0x000e220000002000 */
[----:B------:R-:W-:Y:S02]  /*0240*/  FSETP.GEU.AND P5, PT, R25, 1.175494350822287508e-38, PT ;  /* 0x008000001900780b */ /* 0x000fe40003fae000 */
[----:B------:R-:W-:Y:S02]  /*0250*/  FSEL R26, R20, 1, P6 ;  /* 0x3f800000141a7808 */ /* 0x000fe40003000000 */
[----:B-1----:R-:W-:-:S03]  /*0260*/  FSETP.GT.AND P2, PT, R33, 8.50705917302346158658e+37, PT ;  /* 0x7e8000002100780b */ /* 0x002fc60003f44000 */
[----:B------:R1:W2:Y:S01]  /*0270*/  MUFU.SQRT R22, R23 ;  /* 0x0000001700167308 */ /* 0x0002a20000002000 */
[----:B------:R-:W-:Y:S01]  /*0280*/  FSETP.GEU.AND P0, PT, R33, 1.175494350822287508e-38, PT ;  /* 0x008000002100780b */ /* 0x000fe20003f0e000 */
[----:B------:R-:W-:-:S04]  /*0290*/  @P6 FMUL R25, R25, 0.25 ;  /* 0x3e80000019196820 */ /* 0x000fc80000400000 */
[----:B------:R-:W-:Y:S01]  /*02a0*/  @!P5 FMUL R26, R26, 16777216 ;  /* 0x4b8000001a1ad820 */ /* 0x000fe20000400000 */
[C---:B0-----:R-:W-:Y:S01]  /*02b0*/  FSETP.GT.AND P4, PT, R32.reuse, 8.50705917302346158658e+37, PT ;  /* 0x7e8000002000780b */ /* 0x041fe20003f84000 */
[----:B------:R-:W-:Y:S01]  /*02c0*/  @!P5 FMUL R25, R25, 16777216 ;  /* 0x4b8000001919d820 */ /* 0x000fe20000400000 */
[----:B------:R-:W-:Y:S02]  /*02d0*/  FSETP.GEU.AND P3, PT, R32, 1.175494350822287508e-38, PT ;  /* 0x008000002000780b */ /* 0x000fe40003f6e000 */
[----:B-1----:R-:W-:Y:S01]  /*02e0*/  FSEL R23, R20, 1, P4 ;  /* 0x3f80000014177808 */ /* 0x002fe20002000000 */
[----:B------:R-:W-:Y:S02]  /*02f0*/  @P2 FMUL R33, R33, 0.25 ;  /* 0x3e80000021212820 */ /* 0x000fe40000400000 */
[----:B------:R-:W0:Y:S01]  /*0300*/  MUFU.RCP R25, R25 ;  /* 0x0000001900197308 */ /* 0x000e220000001000 */
[C---:B--2---:R-:W-:Y:S01]  /*0310*/  FSETP.GT.AND P1, PT, R22.reuse, 8.50705917302346158658e+37, PT ;  /* 0x7e8000001600780b */ /* 0x044fe20003f24000 */
[----:B------:R-:W-:Y:S01]  /*0320*/  @!P0 FMUL R33, R33, 16777216 ;  /* 0x4b80000021218820 */ /* 0x000fe20000400000 */
[----:B------:R-:W-:-:S03]  /*0330*/  FSETP.GEU.AND P6, PT, R22, 1.175494350822287508e-38, PT ;  /* 0x008000001600780b */ /* 0x000fc60003fce000 */
[----:B------:R-:W-:Y:S02]  /*0340*/  @P4 FMUL R32, R32, 0.25 ;  /* 0x3e80000020204820 */ /* 0x000fe40000400000 */
[----:B------:R-:W1:Y:S01]  /*0350*/  MUFU.RCP R21, R33 ;  /* 0x0000002100157308 */ /* 0x000e620000001000 */
[----:B------:R-:W-:Y:S01]  /*0360*/  @!P3 FMUL R23, R23, 16777216 ;  /* 0x4b8000001717b820 */ /* 0x000fe20000400000 */
[----:B------:R-:W-:-:S04]  /*0370*/  @!P3 FMUL R32, R32, 16777216 ;  /* 0x4b8000002020b820 */ /* 0x000fc80000400000 */
[----:B------:R-:W-:Y:S01]  /*0380*/  @P1 FMUL R22, R22, 0.25 ;  /* 0x3e80000016161820 */ /* 0x000fe20000400000 */
[----:B0-----:R-:W-:Y:S01]  /*0390*/  FMUL R3, R25, R26 ;  /* 0x0000001a19037220 */ /* 0x001fe20000400000 */
[----:B------:R-:W-:Y:S01]  /*03a0*/  FSEL R26, R20, 1, P2 ;  /* 0x3f800000141a7808 */ /* 0x000fe20001000000 */
[----:B------:R-:W0:Y:S01]  /*03b0*/  MUFU.RCP R0, R32 ;  /* 0x0000002000007308 */ /* 0x000e220000001000 */
[----:B------:R-:W-:Y:S01]  /*03c0*/  FADD R25, R4, R12 ;  /* 0x0000000c04197221 */ /* 0x000fe20000000000 */
[----:B------:R-:W-:Y:S02]  /*03d0*/  @!P6 FMUL R22, R22, 16777216 ;  /* 0x4b8000001616e820 */ /* 0x000fe40000400000 */
[----:B------:R-:W-:-:S04]  /*03e0*/  @!P0 FMUL R26, R26, 16777216 ;  /* 0x4b8000001a1a8820 */ /* 0x000fc80000400000 */
[----:B-1----:R-:W-:Y:S01]  /*03f0*/  FMUL R21, R21, R26 ;  /* 0x0000001a15157220 */ /* 0x002fe20000400000 */
[----:B------:R-:W-:Y:S01]  /*0400*/  FADD R26, R5, R13 ;  /* 0x0000000d051a7221 */ /* 0x000fe20000000000 */
[----:B------:R-:W1:Y:S01]  /*0410*/  MUFU.RCP R22, R22 ;  /* 0x0000001600167308 */ /* 0x000e620000001000 */
[----:B------:R-:W2:Y:S01]  /*0420*/  LDC.64 R4, c[0x0][0x228] ;  /* 0x00008a00ff047b82 */ /* 0x000ea20000000a00 */
[----:B------:R-:W3:Y:S01]  /*0430*/  LDG.E.128 R12, desc[UR4][R30.64] ;  /* 0x000000041e0c7981 */ /* 0x000ee2000c1e1d00 */
[----:B0-----:R-:W-:Y:S01]  /*0440*/  FMUL R0, R0, R23 ;  /* 0x0000001700007220 */ /* 0x001fe20000400000 */
[----:B------:R-:W-:-:S05]  /*0450*/  FSEL R23, R20, 1, P1 ;  /* 0x3f80000014177808 */ /* 0x000fca0000800000 */
[----:B------:R-:W-:-:S04]  /*0460*/  @!P6 FMUL R23, R23, 16777216 ;  /* 0x4b8000001717e820 */ /* 0x000fc80000400000 */
[----:B-1----:R-:W-:Y:S01]  /*0470*/  FMUL R20, R22, R23 ;  /* 0x0000001716147220 */ /* 0x002fe20000400000 */
[----:B----4-:R-:W-:Y:S01]  /*0480*/  FADD R23, R8, R16 ;  /* 0x0000001008177221 */ /* 0x010fe20000000000 */
[----:B------:R-:W-:Y:S01]  /*0490*/  FADD R22, R9, R17 ;  /* 0x0000001109167221 */ /* 0x000fe20000000000 */
[----:B------:R-:W-:Y:S01]  /*04a0*/  FADD R17, R10, R18 ;  /* 0x000000120a117221 */ /* 0x000fe20000000000 */
[----:B------:R-:W-:Y:S02]  /*04b0*/  FADD R16, R11, R19 ;  /* 0x000000130b107221 */ /* 0x000fe40000000000 */
[----:B------:R-:W0:Y:S01]  /*04c0*/  LDC.64 R18, c[0x0][0x238] ;  /* 0x00008e00ff127b82 */ /* 0x000e220000000a00 */
[C---:B--2---:R-:W-:Y:S02]  /*04d0*/  IMAD.WIDE R8, R24.reuse, 0x4, R4 ;  /* 0x0000000418087825 */ /* 0x044fe400078e0204 */
[----:B------:R1:W2:Y:S04]  /*04e0*/  LDG.E.128 R4, desc[UR4][R30.64+0x800] ;  /* 0x000800041e047981 */ /* 0x0002a8000c1e1d00 */
[----:B------:R-:W4:Y:S01]  /*04f0*/  LDG.E.EL.128 R8, desc[UR4][R8.64] ;  /* 0x0000000408087981 */ /* 0x000f22000c2e1d00 */
[----:B-1----:R-:W1:Y:S01]  /*0500*/  LDC.64 R30, c[0x0][0x248] ;  /* 0x00009200ff1e7b82 */ /* 0x002e620000000a00 */
[----:B0-----:R-:W-:-:S04]  /*0510*/  IMAD.WIDE R18, R24, 0x4, R18 ;  /* 0x0000000418127825 */ /* 0x001fc800078e0212 */
[----:B---3--:R-:W-:Y:S01]  /*0520*/  FADD R26, R13, R26 ;  /* 0x0000001a0d1a7221 */ /* 0x008fe20000000000 */
[----:B------:R-:W-:Y:S02]  /*0530*/  FADD R25, R12, R25 ;  /* 0x000000190c197221 */ /* 0x000fe40000000000 */
[----:B------:R-:W0:Y:S01]  /*0540*/  LDC.64 R12, c[0x0][0x240] ;  /* 0x00009000ff0c7b82 */ /* 0x000e220000000a00 */
[----:B------:R-:W-:Y:S01]  /*0550*/  FADD R27, R14, R27 ;  /* 0x0000001b0e1b7221 */ /* 0x000fe20000000000 */
[----:B------:R-:W-:Y:S01]  /*0560*/  FADD R28, R15, R28 ;  /* 0x0000001c0f1c7221 */ /* 0x000fe20000000000 */
[----:B--2---:R-:W-:Y:S01]  /*0570*/  FADD R17, R6, R17 ;  /* 0x0000001106117221 */ /* 0x004fe20000000000 */
[----:B0-----:R-:W-:-:S04]  /*0580*/  IMAD.WIDE R12, R24, 0x4, R12 ;  /* 0x00000004180c7825 */ /* 0x001fc800078e020c */
[----:B------:R-:W-:Y:S01]  /*0590*/  FADD R24, R7, R16 ;  /* 0x0000001007187221 */ /* 0x000fe20000000000 */
[C---:B----4-:R-:W-:Y:S01]  /*05a0*/  FADD R6, -R10.reuse, R27 ;  /* 0x0000001b0a067221 */ /* 0x050fe20000000100 */
[----:B------:R-:W-:Y:S02]  /*05b0*/  FADD R10, -R10, R17 ;  /* 0x000000110a0a7221 */ /* 0x000fe40000000100 */
[----:B------:R-:W2:Y:S04]  /*05c0*/  LDG.E.EL.128 R16, desc[UR4][R18.64] ;  /* 0x0000000412107981 */ /* 0x000ea8000c2e1d00 */
[----:B------:R-:W2:Y:S01]  /*05d0*/  LDG.E.EL.128 R12, desc[UR4][R12.64] ;  /* 0x000000040c0c7981 */ /* 0x000ea2000c2e1d00 */
[----:B------:R-:W-:Y:S01]  /*05e0*/  FADD R22, R5, R22 ;  /* 0x0000001605167221 */ /* 0x000fe20000000000 */
[C---:B------:R-:W-:Y:S01]  /*05f0*/  FMUL R7, R21.reuse, R6 ;  /* 0x0000000615077220 */ /* 0x040fe20000400000 */
[----:B------:R-:W-:Y:S01]  /*0600*/  FMUL R5, R21, R10 ;  /* 0x0000000a15057220 */ /* 0x000fe20000400000 */
[----:B------:R-:W-:Y:S01]  /*0610*/  FADD R23, R4, R23 ;  /* 0x0000001704177221 */ /* 0x000fe20000000000 */
[----:B------:R-:W-:-:S03]  /*0620*/  FADD R4, -R8, R25 ;  /* 0x0000001908047221 */ /* 0x000fc60000000100 */
[----:B------:R-:W-:Y:S01]  /*0630*/  FADD R8, -R8, R23 ;  /* 0x0000001708087221 */ /* 0x000fe20000000100 */
[----:B------:R-:W-:Y:S01]  /*0640*/  FMUL R25, R3, R4 ;  /* 0x0000000403197220 */ /* 0x000fe20000400000 */
[----:B-1----:R-:W-:-:S04]  /*0650*/  IMAD.WIDE R30, R2, 0x4, R30 ;  /* 0x00000004021e7825 */ /* 0x002fc800078e021e */
[C-C-:B--2---:R-:W-:Y:S01]  /*0660*/  FFMA R21, R18.reuse, R7, R14.reuse ;  /* 0x0000000712157223 */ /* 0x144fe2000000000e */
[----:B------:R-:W-:Y:S01]  /*0670*/  FFMA R14, R18, R5, R14 ;  /* 0x00000005120e7223 */ /* 0x000fe2000000000e */
[C---:B------:R-:W-:Y:S01]  /*0680*/  FADD R5, -R9.reuse, R26 ;  /* 0x0000001a09057221 */ /* 0x040fe20000000100 */
[----:B------:R-:W-:Y:S01]  /*0690*/  FADD R9, -R9, R22 ;  /* 0x0000001609097221 */ /* 0x000fe20000000100 */
[C---:B------:R-:W-:Y:S01]  /*06a0*/  FADD R7, -R11.reuse, R28 ;  /* 0x0000001c0b077221 */ /* 0x040fe20000000100 */
[----:B------:R-:W0:Y:S01]  /*06b0*/  LDC.64 R22, c[0x0][0x250] ;  /* 0x00009400ff167b82 */ /* 0x000e220000000a00 */
[----:B------:R-:W-:Y:S02]  /*06c0*/  FADD R11, -R11, R24 ;  /* 0x000000180b0b7221 */ /* 0x000fe40000000100 */
[C---:B------:R-:W-:Y:S02]  /*06d0*/  FMUL R18, R20.reuse, R7 ;  /* 0x0000000714127220 */ /* 0x040fe40000400000 */
[----:B------:R-:W-:Y:S01]  /*06e0*/  FMUL R20, R20, R11 ;  /* 0x0000000b14147220 */ /* 0x000fe20000400000 */
[----:B------:R-:W-:Y:S01]  /*06f0*/  FMUL R24, R0, R5 ;  /* 0x0000000500187220 */ /* 0x000fe20000400000 */
[----:B------:R-:W-:-:S02]  /*0700*/  FFMA R18, R19, R18, R15 ;  /* 0x0000001213127223 */ /* 0x000fc4000000000f */
[----:B------:R-:W-:Y:S01]  /*0710*/  FFMA R15, R19, R20, R15 ;  /* 0x00000014130f7223 */ /* 0x000fe2000000000f */
[----:B------:R-:W-:Y:S01]  /*0720*/  FMUL R20, R0, R9 ;  /* 0x0000000900147220 */ /* 0x000fe20000400000 */
[----:B------:R-:W-:Y:S01]  /*0730*/  FMUL R19, R3, R8 ;  /* 0x0000000803137220 */ /* 0x000fe20000400000 */
[C-C-:B------:R-:W-:Y:S01]  /*0740*/  FFMA R0, R17.reuse, R24, R13.reuse ;  /* 0x0000001811007223 */ /* 0x140fe2000000000d */
[C-C-:B------:R-:W-:Y:S01]  /*0750*/  FFMA R3, R16.reuse, R25, R12.reuse ;  /* 0x0000001910037223 */ /* 0x140fe2000000000c */
[----:B------:R-:W-:Y:S01]  /*0760*/  FFMA R13, R17, R20, R13 ;  /* 0x00000014110d7223 */ /* 0x000fe2000000000d */
[----:B------:R-:W-:Y:S01]  /*0770*/  FFMA R12, R16, R19, R12 ;  /* 0x00000013100c7223 */ /* 0x000fe2000000000c */
[C---:B------:R-:W-:Y:S02]  /*0780*/  FSETP.GEU.AND P6, PT, R15.reuse, RZ, PT ;  /* 0x000000ff0f00720b */ /* 0x040fe40003fce000 */
[----:B------:R-:W-:Y:S02]  /*0790*/  FSETP.GEU.AND P3, PT, R18, RZ, PT ;  /* 0x000000ff1200720b */ /* 0x000fe40003f6e000 */
[----:B------:R-:W-:-:S02]  /*07a0*/  SEL R15, R15, RZ, P6 ;  /* 0x000000ff0f0f7207 */ /* 0x000fc40003000000 */
[----:B------:R-:W-:Y:S02]  /*07b0*/  FSETP.GEU.AND P5, PT, R14, RZ, PT ;  /* 0x000000ff0e00720b */ /* 0x000fe40003fae000 */
[----:B------:R-:W-:Y:S02]  /*07c0*/  FSETP.GEU.AND P4, PT, R13, RZ, PT ;  /* 0x000000ff0d00720b */ /* 0x000fe40003f8e000 */
[----:B------:R-:W-:Y:S02]  /*07d0*/  FSETP.GEU.AND P0, PT, R12, RZ, PT ;  /* 0x000000ff0c00720b */ /* 0x000fe40003f0e000 */
[----:B------:R-:W-:Y:S02]  /*07e0*/  FSETP.GEU.AND P2, PT, R21, RZ, PT ;  /* 0x000000ff1500720b */ /* 0x000fe40003f4e000 */
[----:B------:R-:W-:Y:S02]  /*07f0*/  FSETP.GEU.AND P1, PT, R0, RZ, PT ;  /* 0x000000ff0000720b */ /* 0x000fe40003f2e000 */
[----:B------:R-:W-:-:S02]  /*0800*/  FSETP.GEU.AND P6, PT, R3, RZ, PT ;  /* 0x000000ff0300720b */ /* 0x000fc40003fce000 */
[----:B------:R-:W-:Y:S01]  /*0810*/  SEL R19, R18, RZ, P3 ;  /* 0x000000ff12137207 */ /* 0x000fe20001800000 */
[----:B0-----:R-:W-:Y:S01]  /*0820*/  IMAD.WIDE R22, R2, 0x4, R22 ;  /* 0x0000000402167825 */ /* 0x001fe200078e0216 */
[----:B------:R-:W-:Y:S02]  /*0830*/  SEL R14, R14, RZ, P5 ;  /* 0x000000ff0e0e7207 */ /* 0x000fe40002800000 */
[----:B------:R-:W-:Y:S02]  /*0840*/  SEL R13, R13, RZ, P4 ;  /* 0x000000ff0d0d7207 */ /* 0x000fe40002000000 */
[----:B------:R-:W-:Y:S02]  /*0850*/  SEL R18, R21, RZ, P2 ;  /* 0x000000ff15127207 */ /* 0x000fe40001000000 */
[----:B------:R-:W-:Y:S02]  /*0860*/  SEL R17, R0, RZ, P1 ;  /* 0x000000ff00117207 */ /* 0x000fe40000800000 */
[----:B------:R-:W-:-:S02]  /*0870*/  SEL R16, R3, RZ, P6 ;  /* 0x000000ff03107207 */ /* 0x000fc40003000000 */
[----:B------:R-:W-:-:S03]  /*0880*/  SEL R12, R12, RZ, P0 ;  /* 0x000000ff0c0c7207 */ /* 0x000fc60000000000 */
[----:B------:R-:W-:Y:S04]  /*0890*/  STG.E.128 desc[UR4][R30.64], R16 ;  /* 0x000000101e007986 */ /* 0x000fe8000c101d04 */
[----:B------:R-:W-:Y:S04]  /*08a0*/  STG.E.128 desc[UR4][R30.64+0x800], R12 ;  /* 0x0008000c1e007986 */ /* 0x000fe8000c101d04 */
[----:B------:R-:W-:Y:S04]  /*08b0*/  STG.E.128 desc[UR4][R22.64], R4 ;  /* 0x0000000416007986 */ /* 0x000fe8000c101d04 */
[----:B------:R-:W-:Y:S01]  /*08c0*/  STG.E.128 desc[UR4][R22.64+0x800], R8 ;  /* 0x0008000816007986 */ /* 0x000fe2000c101d04 */
[----:B------:R-:W-:Y:S05]  /*08d0*/  EXIT ;  /* 0x000000000000794d */ /* 0x000fea0003800000 */
.L_x_0:
[----:B------:R-:W-:-:S00]  /*08e0*/  BRA `(.L_x_0) ;  /* 0xfffffffc00fc7947 */ /* 0x000fc0000383ffff */
[----:B------:R-:W-:-:S00]  /*08f0*/  NOP ;  /* 0x0000000000007918 */ /* 0x000fc00000000000 */
        /* <DEDUP_REMOVED lines=8> */
.L_x_1:


//--------------------- .nv.global.init           --------------------------
	.section	.nv.global.init,"aw",@progbits
.nv.global.init:
	.type		_$_str,@object
	.size		_$_str,(_$_str_$_2 - _$_str)
_$_str:
        /*0000*/ 	.byte	0x5f, 0x5f, 0x43, 0x55, 0x44, 0x41, 0x5f, 0x46, 0x54, 0x5a, 0x00
	.type		_$_str_$_2,@object
	.size		_$_str_$_2,(.L_1 - _$_str_$_2)
_$_str_$_2:
        /*000b*/ 	.byte	0x5f, 0x5f, 0x43, 0x55, 0x44, 0x41, 0x5f, 0x50, 0x52, 0x45, 0x43, 0x5f, 0x53, 0x51, 0x52, 0x54
        /*001b*/ 	.byte	0x00
.L_1:


//--------------------- .nv.constant0.triton_poi_fused__native_batch_norm_legit_no_training_add_native_batch_norm_backward_relu_23 --------------------------
	.section	.nv.constant0.triton_poi_fused__native_batch_norm_legit_no_training_add_native_batch_norm_backward_relu_23,"a",@progbits
	.sectionflags	@""
	.align	4
.nv.constant0.triton_poi_fused__native_batch_norm_legit_no_training_add_native_batch_norm_backward_relu_23:
	.zero		604
